	.headerflags	@"EF_CUDA_TEXMODE_UNIFIED EF_CUDA_64BIT_ADDRESS EF_CUDA_ACCELERATORS EF_CUDA_SM90 EF_CUDA_VIRTUAL_SM(EF_CUDA_SM90)"
	.elftype	@"ET_EXEC"


//--------------------- .nv.info                  --------------------------
	.section	.nv.info,"",@"SHT_CUDA_INFO"
	.align	4


	//----- nvinfo : EIATTR_REGCOUNT
	.align		4
        /*0000*/ 	.byte	0x04, 0x2f
        /*0002*/ 	.short	(.L_1 - .L_0)
	.align		4
.L_0:
        /*0004*/ 	.word	index@(triton_poi_fused__softmax_mul_sum_4)
        /*0008*/ 	.word	0x00000012


	//----- nvinfo : EIATTR_MIN_STACK_SIZE
	.align		4
.L_1:
        /*000c*/ 	.byte	0x04, 0x12
        /*000e*/ 	.short	(.L_3 - .L_2)
	.align		4
.L_2:
        /*0010*/ 	.word	index@(triton_poi_fused__softmax_mul_sum_4)
        /*0014*/ 	.word	0x00000000


	//----- nvinfo : EIATTR_FRAME_SIZE
	.align		4
.L_3:
        /*0018*/ 	.byte	0x04, 0x11
        /*001a*/ 	.short	(.L_5 - .L_4)
	.align		4
.L_4:
        /*001c*/ 	.word	index@(triton_poi_fused__softmax_mul_sum_4)
        /*0020*/ 	.word	0x00000000


	//----- nvinfo : EIATTR_MIN_STACK_SIZE
	.align		4
.L_5:
        /*0024*/ 	.byte	0x04, 0x12
        /*0026*/ 	.short	(.L_7 - .L_6)
	.align		4
.L_6:
        /*0028*/ 	.word	index@(triton_poi_fused__softmax_mul_sum_4)
        /*002c*/ 	.word	0x00000000
.L_7:


//--------------------- .nv.info.triton_poi_fused__softmax_mul_sum_4 --------------------------
	.section	.nv.info.triton_poi_fused__softmax_mul_sum_4,"",@"SHT_CUDA_INFO"
	.sectionflags	@""
	.align	4


	//----- nvinfo : EIATTR_CUDA_API_VERSION
	.align		4
        /*0000*/ 	.byte	0x04, 0x37
        /*0002*/ 	.short	(.L_9 - .L_8)
.L_8:
        /*0004*/ 	.word	0x0000007c


	//----- nvinfo : EIATTR_KPARAM_INFO
	.align		4
.L_9:
        /*0008*/ 	.byte	0x04, 0x17
        /*000a*/ 	.short	(.L_11 - .L_10)
.L_10:
        /*000c*/ 	.word	0x00000000
        /*0010*/ 	.short	0x0003
        /*0012*/ 	.short	0x0018
        /*0014*/ 	.byte	0x00, 0xf0, 0x11, 0x00


	//----- nvinfo : EIATTR_KPARAM_INFO
	.align		4
.L_11:
        /*0018*/ 	.byte	0x04, 0x17
        /*001a*/ 	.short	(.L_13 - .L_12)
.L_12:
        /*001c*/ 	.word	0x00000000
        /*0020*/ 	.short	0x0002
        /*0022*/ 	.short	0x0010
        /*0024*/ 	.byte	0x00, 0xf4, 0x21, 0x00


	//----- nvinfo : EIATTR_KPARAM_INFO
	.align		4
.L_13:
        /*0028*/ 	.byte	0x04, 0x17
        /*002a*/ 	.short	(.L_15 - .L_14)
.L_14:
        /*002c*/ 	.word	0x00000000
        /*0030*/ 	.short	0x0001
        /*0032*/ 	.short	0x0008
        /*0034*/ 	.byte	0x00, 0xf4, 0x21, 0x00


	//----- nvinfo : EIATTR_KPARAM_INFO
	.align		4
.L_15:
        /*0038*/ 	.byte	0x04, 0x17
        /*003a*/ 	.short	(.L_17 - .L_16)
.L_16:
        /*003c*/ 	.word	0x00000000
        /*0040*/ 	.short	0x0000
        /*0042*/ 	.short	0x0000
        /*0044*/ 	.byte	0x00, 0xf4, 0x21, 0x00


	//----- nvinfo : EIATTR_SPARSE_MMA_MASK
	.align		4
.L_17:
        /*0048*/ 	.byte	0x03, 0x50
        /*004a*/ 	.short	0x0000


	//----- nvinfo : EIATTR_MAXREG_COUNT
	.align		4
        /*004c*/ 	.byte	0x03, 0x1b
        /*004e*/ 	.short	0x00ff


	//----- nvinfo : EIATTR_EXIT_INSTR_OFFSETS
	.align		4
        /*0050*/ 	.byte	0x04, 0x1c
        /*0052*/ 	.short	(.L_19 - .L_18)


	//   ....[0]....
.L_18:
        /*0054*/ 	.word	0x000005a0


	//   ....[1]....
        /*0058*/ 	.word	0x000005c0


	//----- nvinfo : EIATTR_REQNTID
	.align		4
.L_19:
        /*005c*/ 	.byte	0x04, 0x10
        /*005e*/ 	.short	(.L_21 - .L_20)
.L_20:
        /*0060*/ 	.word	0x00000080
        /*0064*/ 	.word	0x00000001
        /*0068*/ 	.word	0x00000001


	//----- nvinfo : EIATTR_CBANK_PARAM_SIZE
	.align		4
.L_21:
        /*006c*/ 	.byte	0x03, 0x19
        /*006e*/ 	.short	0x001c


	//----- nvinfo : EIATTR_PARAM_CBANK
	.align		4
        /*0070*/ 	.byte	0x04, 0x0a
        /*0072*/ 	.short	(.L_23 - .L_22)
	.align		4
.L_22:
        /*0074*/ 	.word	index@(.nv.constant0.triton_poi_fused__softmax_mul_sum_4)
        /*0078*/ 	.short	0x0210
        /*007a*/ 	.short	0x001c


	//----- nvinfo : EIATTR_SW_WAR
	.align		4
.L_23:
        /*007c*/ 	.byte	0x04, 0x36
        /*007e*/ 	.short	(.L_25 - .L_24)
.L_24:
        /*0080*/ 	.word	0x00000008
.L_25:


//--------------------- .nv.callgraph             --------------------------
	.section	.nv.callgraph,"",@"SHT_CUDA_CALLGRAPH"
	.align	4
	.sectionentsize	8
	.align		4
        /*0000*/ 	.word	0x00000000
	.align		4
        /*0004*/ 	.word	0xffffffff
	.align		4
        /*0008*/ 	.word	0x00000000
	.align		4
        /*000c*/ 	.word	0xfffffffe
	.align		4
        /*0010*/ 	.word	0x00000000
	.align		4
        /*0014*/ 	.word	0xfffffffd
	.align		4
        /*0018*/ 	.word	0x00000000
	.align		4
        /*001c*/ 	.word	0xfffffffc


//--------------------- .text.triton_poi_fused__softmax_mul_sum_4 --------------------------
	.section	.text.triton_poi_fused__softmax_mul_sum_4,"ax",@progbits
	.align	128
        .global         triton_poi_fused__softmax_mul_sum_4
        .type           triton_poi_fused__softmax_mul_sum_4,@function
        .size           triton_poi_fused__softmax_mul_sum_4,(.L_x_1 - triton_poi_fused__softmax_mul_sum_4)
        .other          triton_poi_fused__softmax_mul_sum_4,@"STO_CUDA_ENTRY STV_DEFAULT"
triton_poi_fused__softmax_mul_sum_4:
.text.triton_poi_fused__softmax_mul_sum_4:
[----:B------:R-:W0:Y:S01]  /*0000*/  LDC R1, c[0x0][0x28] ;  /* 0x00000a00ff017b82 */ /* 0x000e220000000800 */
[----:B------:R-:W1:Y:S07]  /*0010*/  S2R R0, SR_TID.X ;  /* 0x0000000000007919 */ /* 0x000e6e0000002100 */
[----:B------:R-:W2:Y:S01]  /*0020*/  LDC.64 R8, c[0x0][0x218] ;  /* 0x00008600ff087b82 */ /* 0x000ea20000000a00 */
[----:B------:R-:W-:Y:S02]  /*0030*/  CS2R R12, SRZ ;  /* 0x00000000000c7805 */ /* 0x000fe4000001ff00 */
[----:B------:R-:W-:Y:S01]  /*0040*/  CS2R R14, SRZ ;  /* 0x00000000000e7805 */ /* 0x000fe2000001ff00 */
[----:B------:R-:W3:Y:S01]  /*0050*/  S2R R5, SR_CTAID.X ;  /* 0x0000000000057919 */ /* 0x000ee20000002500 */
[----:B------:R-:W-:-:S03]  /*0060*/  ULDC.64 UR4, c[0x0][0x208] ;  /* 0x0000820000047ab9 */ /* 0x000fc60000000a00 */
[----:B------:R-:W4:Y:S01]  /*0070*/  LDC.64 R6, c[0x0][0x210] ;  /* 0x00008400ff067b82 */ /* 0x000f220000000a00 */
[----:B-1----:R-:W-:Y:S02]  /*0080*/  SHF.L.U32 R0, R0, 0x1, RZ ;  /* 0x0000000100007819 */ /* 0x002fe400000006ff */
[----:B---3--:R-:W-:Y:S02]  /*0090*/  SHF.R.S32.HI R3, RZ, 0x17, R5 ;  /* 0x00000017ff037819 */ /* 0x008fe40000011405 */
[----:B------:R-:W-:Y:S02]  /*00a0*/  LOP3.LUT R0, R0, 0xfe, RZ, 0xc0, !PT ;  /* 0x000000fe00007812 */ /* 0x000fe400078ec0ff */
[----:B------:R-:W-:Y:S02]  /*00b0*/  SGXT R3, R3, 0x1 ;  /* 0x000000010303781a */ /* 0x000fe40000000200 */
[----:B------:R-:W-:-:S04]  /*00c0*/  LEA R0, R5, R0, 0x8 ;  /* 0x0000000005007211 */ /* 0x000fc800078e40ff */
[----:B------:R-:W-:Y:S02]  /*00d0*/  LEA.HI R3, R3, R0, RZ, 0x4 ;  /* 0x0000000003037211 */ /* 0x000fe400078f20ff */
[----:B------:R-:W-:Y:S02]  /*00e0*/  ISETP.GE.AND P0, PT, R0, 0x100, PT ;  /* 0x000001000000780c */ /* 0x000fe40003f06270 */
[----:B------:R-:W-:-:S05]  /*00f0*/  SHF.R.S32.HI R3, RZ, 0x4, R3 ;  /* 0x00000004ff037819 */ /* 0x000fca0000011403 */
[----:B--2---:R-:W-:-:S06]  /*0100*/  IMAD.WIDE R8, R3, 0x4, R8 ;  /* 0x0000000403087825 */ /* 0x004fcc00078e0208 */
[----:B------:R-:W2:Y:S04]  /*0110*/  @!P0 LDG.E.EL R12, desc[UR4][R8.64] ;  /* 0x00000004080c8981 */ /* 0x000ea8000c2e1900 */
[----:B------:R-:W3:Y:S04]  /*0120*/  @!P0 LDG.E.EL R15, desc[UR4][R8.64+0x40] ;  /* 0x00004004080f8981 */ /* 0x000ee8000c2e1900 */
[----:B------:R-:W5:Y:S04]  /*0130*/  @!P0 LDG.E.EL R13, desc[UR4][R8.64] ;  /* 0x00000004080d8981 */ /* 0x000f68000c2e1900 */
[----:B------:R1:W5:Y:S01]  /*0140*/  @!P0 LDG.E.EL R14, desc[UR4][R8.64+0x40] ;  /* 0x00004004080e8981 */ /* 0x000362000c2e1900 */
[----:B------:R-:W-:-:S02]  /*0150*/  IADD3 R11, R0, 0x100, RZ ;  /* 0x00000100000b7810 */ /* 0x000fc40007ffe0ff */
[----:B------:R-:W-:Y:S02]  /*0160*/  CS2R R2, SRZ ;  /* 0x0000000000027805 */ /* 0x000fe4000001ff00 */
[----:B------:R-:W-:Y:S01]  /*0170*/  CS2R R4, SRZ ;  /* 0x0000000000047805 */ /* 0x000fe2000001ff00 */
[----:B----4-:R-:W-:-:S04]  /*0180*/  IMAD.WIDE R10, R11, 0x4, R6 ;  /* 0x000000040b0a7825 */ /* 0x010fc800078e0206 */
[----:B------:R-:W-:Y:S01]  /*0190*/  IMAD.WIDE R6, R0, 0x4, R6 ;  /* 0x0000000400067825 */ /* 0x000fe200078e0206 */
[----:B------:R-:W4:Y:S04]  /*01a0*/  @!P0 LDG.E.64 R2, desc[UR4][R10.64] ;  /* 0x000000040a028981 */ /* 0x000f28000c1e1b00 */
[----:B------:R1:W4:Y:S01]  /*01b0*/  @!P0 LDG.E.64 R4, desc[UR4][R6.64] ;  /* 0x0000000406048981 */ /* 0x000322000c1e1b00 */
[C---:B--2---:R-:W-:Y:S02]  /*01c0*/  FSETP.NAN.AND P2, PT, R12.reuse, R12, PT ;  /* 0x0000000c0c00720b */ /* 0x044fe40003f48000 */
[----:B---3--:R-:W-:-:S04]  /*01d0*/  FSETP.GT.AND P1, PT, R12, R15, PT ;  /* 0x0000000f0c00720b */ /* 0x008fc80003f24000 */
[C---:B-1----:R-:W-:Y:S02]  /*01e0*/  FSEL R9, R12.reuse, R15, P1 ;  /* 0x0000000f0c097208 */ /* 0x042fe40000800000 */
[CC--:B-----5:R-:W-:Y:S02]  /*01f0*/  FSETP.GT.AND P1, PT, R13.reuse, R14.reuse, PT ;  /* 0x0000000e0d00720b */ /* 0x0e0fe40003f24000 */
[----:B------:R-:W-:Y:S02]  /*0200*/  FSEL R9, R12, R9, P2 ;  /* 0x000000090c097208 */ /* 0x000fe40001000000 */
[C---:B------:R-:W-:Y:S02]  /*0210*/  FSETP.NAN.AND P2, PT, R13.reuse, R13, PT ;  /* 0x0000000d0d00720b */ /* 0x040fe40003f48000 */
[----:B------:R-:W-:Y:S01]  /*0220*/  FSEL R8, R13, R14, P1 ;  /* 0x0000000e0d087208 */ /* 0x000fe20000800000 */
[C---:B------:R-:W-:Y:S01]  /*0230*/  FADD R12, -R9.reuse, R12 ;  /* 0x0000000c090c7221 */ /* 0x040fe20000000100 */
[----:B------:R-:W-:-:S02]  /*0240*/  FADD R9, -R9, R15 ;  /* 0x0000000f09097221 */ /* 0x000fc40000000100 */
[----:B------:R-:W-:Y:S01]  /*0250*/  FSEL R8, R13, R8, P2 ;  /* 0x000000080d087208 */ /* 0x000fe20001000000 */
[----:B------:R-:W-:Y:S01]  /*0260*/  FMUL R12, R12, 1.4426950216293334961 ;  /* 0x3fb8aa3b0c0c7820 */ /* 0x000fe20000400000 */
[----:B0-----:R-:W-:-:S03]  /*0270*/  FMUL R6, R9, 1.4426950216293334961 ;  /* 0x3fb8aa3b09067820 */ /* 0x001fc60000400000 */
[C---:B------:R-:W-:Y:S01]  /*0280*/  FADD R13, -R8.reuse, R13 ;  /* 0x0000000d080d7221 */ /* 0x040fe20000000100 */
[----:B------:R-:W-:Y:S01]  /*0290*/  FADD R8, -R8, R14 ;  /* 0x0000000e08087221 */ /* 0x000fe20000000100 */
[----:B------:R-:W-:Y:S02]  /*02a0*/  FSETP.GEU.AND P1, PT, R12, -126, PT ;  /* 0xc2fc00000c00780b */ /* 0x000fe40003f2e000 */
[----:B------:R-:W-:Y:S01]  /*02b0*/  FMUL R13, R13, 1.4426950216293334961 ;  /* 0x3fb8aa3b0d0d7820 */ /* 0x000fe20000400000 */
[----:B------:R-:W-:Y:S01]  /*02c0*/  FMUL R7, R8, 1.4426950216293334961 ;  /* 0x3fb8aa3b08077820 */ /* 0x000fe20000400000 */
[----:B------:R-:W-:-:S03]  /*02d0*/  FSETP.GEU.AND P3, PT, R6, -126, PT ;  /* 0xc2fc00000600780b */ /* 0x000fc60003f6e000 */
[----:B------:R-:W-:Y:S02]  /*02e0*/  FSETP.GEU.AND P2, PT, R13, -126, PT ;  /* 0xc2fc00000d00780b */ /* 0x000fe40003f4e000 */
[----:B------:R-:W-:-:S04]  /*02f0*/  FSETP.GEU.AND P4, PT, R7, -126, PT ;  /* 0xc2fc00000700780b */ /* 0x000fc80003f8e000 */
[----:B------:R-:W-:-:S04]  /*0300*/  @!P1 FMUL R12, R12, 0.5 ;  /* 0x3f0000000c0c9820 */ /* 0x000fc80000400000 */
[----:B------:R-:W-:Y:S01]  /*0310*/  @!P3 FMUL R6, R6, 0.5 ;  /* 0x3f0000000606b820 */ /* 0x000fe20000400000 */
[----:B------:R-:W0:Y:S02]  /*0320*/  MUFU.EX2 R8, R12 ;  /* 0x0000000c00087308 */ /* 0x000e240000000800 */
[----:B------:R-:W-:Y:S02]  /*0330*/  @!P2 FMUL R13, R13, 0.5 ;  /* 0x3f0000000d0da820 */ /* 0x000fe40000400000 */
[----:B------:R-:W-:-:S04]  /*0340*/  @!P4 FMUL R7, R7, 0.5 ;  /* 0x3f0000000707c820 */ /* 0x000fc80000400000 */
[----:B------:R-:W1:Y:S01]  /*0350*/  MUFU.EX2 R11, R6 ;  /* 0x00000006000b7308 */ /* 0x000e620000000800 */
[----:B0-----:R-:W-:-:S07]  /*0360*/  @!P1 FMUL R8, R8, R8 ;  /* 0x0000000808089220 */ /* 0x001fce0000400000 */
[----:B------:R-:W0:Y:S01]  /*0370*/  MUFU.EX2 R9, R13 ;  /* 0x0000000d00097308 */ /* 0x000e220000000800 */
[----:B-1----:R-:W-:-:S07]  /*0380*/  @!P3 FMUL R11, R11, R11 ;  /* 0x0000000b0b0bb220 */ /* 0x002fce0000400000 */
[----:B------:R1:W2:Y:S01]  /*0390*/  MUFU.EX2 R10, R7 ;  /* 0x00000007000a7308 */ /* 0x0002a20000000800 */
[----:B------:R-:W-:Y:S01]  /*03a0*/  FADD R12, R8, R11 ;  /* 0x0000000b080c7221 */ /* 0x000fe20000000000 */
[----:B0-----:R-:W-:-:S04]  /*03b0*/  @!P2 FMUL R9, R9, R9 ;  /* 0x000000090909a220 */ /* 0x001fc80000400000 */
[C---:B------:R-:W-:Y:S01]  /*03c0*/  FSETP.GT.AND P1, PT, R12.reuse, 8.50705917302346158658e+37, PT ;  /* 0x7e8000000c00780b */ /* 0x040fe20003f24000 */
[----:B-1----:R-:W0:Y:S01]  /*03d0*/  LDC.64 R6, c[0x0][0x220] ;  /* 0x00008800ff067b82 */ /* 0x002e220000000a00 */
[----:B------:R-:W-:Y:S01]  /*03e0*/  FSETP.GEU.AND P3, PT, R12, 1.175494350822287508e-38, PT ;  /* 0x008000000c00780b */ /* 0x000fe20003f6e000 */
[----:B--2---:R-:W-:-:S04]  /*03f0*/  @!P4 FMUL R10, R10, R10 ;  /* 0x0000000a0a0ac220 */ /* 0x004fc80000400000 */
[----:B------:R-:W-:-:S06]  /*0400*/  FADD R14, R9, R10 ;  /* 0x0000000a090e7221 */ /* 0x000fcc0000000000 */
[----:B------:R-:W-:Y:S01]  /*0410*/  @P1 FMUL R12, R12, 0.25 ;  /* 0x3e8000000c0c1820 */ /* 0x000fe20000400000 */
[----:B------:R-:W-:Y:S01]  /*0420*/  @P1 FMUL R11, R11, 0.25 ;  /* 0x3e8000000b0b1820 */ /* 0x000fe20000400000 */
[----:B------:R-:W-:Y:S01]  /*0430*/  @P1 FMUL R8, R8, 0.25 ;  /* 0x3e80000008081820 */ /* 0x000fe20000400000 */
[----:B------:R-:W-:Y:S01]  /*0440*/  FSETP.GT.AND P2, PT, R14, 8.50705917302346158658e+37, PT ;  /* 0x7e8000000e00780b */ /* 0x000fe20003f44000 */
[----:B------:R-:W-:Y:S01]  /*0450*/  @!P3 FMUL R12, R12, 16777216 ;  /* 0x4b8000000c0cb820 */ /* 0x000fe20000400000 */
[----:B------:R-:W-:Y:S01]  /*0460*/  FSETP.GEU.AND P4, PT, R14, 1.175494350822287508e-38, PT ;  /* 0x008000000e00780b */ /* 0x000fe20003f8e000 */
[----:B------:R-:W-:Y:S01]  /*0470*/  @!P3 FMUL R11, R11, 16777216 ;  /* 0x4b8000000b0bb820 */ /* 0x000fe20000400000 */
[----:B------:R-:W-:-:S03]  /*0480*/  @!P3 FMUL R8, R8, 16777216 ;  /* 0x4b8000000808b820 */ /* 0x000fc60000400000 */
[----:B------:R-:W1:Y:S01]  /*0490*/  MUFU.RCP R12, R12 ;  /* 0x0000000c000c7308 */ /* 0x000e620000001000 */
[----:B0-----:R-:W-:-:S05]  /*04a0*/  IMAD.WIDE R6, R0, 0x4, R6 ;  /* 0x0000000400067825 */ /* 0x001fca00078e0206 */
[----:B------:R-:W-:Y:S01]  /*04b0*/  @P2 FMUL R14, R14, 0.25 ;  /* 0x3e8000000e0e2820 */ /* 0x000fe20000400000 */
[----:B------:R-:W-:Y:S01]  /*04c0*/  @P2 FMUL R10, R10, 0.25 ;  /* 0x3e8000000a0a2820 */ /* 0x000fe20000400000 */
[----:B------:R-:W-:Y:S02]  /*04d0*/  @P2 FMUL R9, R9, 0.25 ;  /* 0x3e80000009092820 */ /* 0x000fe40000400000 */
[----:B------:R-:W-:Y:S01]  /*04e0*/  @!P4 FMUL R14, R14, 16777216 ;  /* 0x4b8000000e0ec820 */ /* 0x000fe20000400000 */
[----:B------:R-:W-:Y:S01]  /*04f0*/  @!P4 FMUL R10, R10, 16777216 ;  /* 0x4b8000000a0ac820 */ /* 0x000fe20000400000 */
[----:B------:R-:W-:Y:S01]  /*0500*/  @!P4 FMUL R9, R9, 16777216 ;  /* 0x4b8000000909c820 */ /* 0x000fe20000400000 */
[----:B-1----:R-:W-:-:S03]  /*0510*/  FMUL R13, R12, R11 ;  /* 0x0000000b0c0d7220 */ /* 0x002fc60000400000 */
[----:B------:R-:W0:Y:S01]  /*0520*/  MUFU.RCP R14, R14 ;  /* 0x0000000e000e7308 */ /* 0x000e220000001000 */
[----:B------:R-:W-:Y:S01]  /*0530*/  FMUL R11, R12, R8 ;  /* 0x000000080c0b7220 */ /* 0x000fe20000400000 */
[----:B----4-:R-:W-:-:S04]  /*0540*/  FMUL R2, R13, R2 ;  /* 0x000000020d027220 */ /* 0x010fc80000400000 */
[----:B------:R-:W-:Y:S01]  /*0550*/  FFMA R2, R11, R4, R2 ;  /* 0x000000040b027223 */ /* 0x000fe20000000002 */
[C---:B0-----:R-:W-:Y:S01]  /*0560*/  FMUL R10, R14.reuse, R10 ;  /* 0x0000000a0e0a7220 */ /* 0x041fe20000400000 */
[----:B------:R-:W-:-:S03]  /*0570*/  FMUL R14, R14, R9 ;  /* 0x000000090e0e7220 */ /* 0x000fc60000400000 */
[----:B------:R-:W-:-:S04]  /*0580*/  FMUL R3, R10, R3 ;  /* 0x000000030a037220 */ /* 0x000fc80000400000 */
[----:B------:R-:W-:Y:S01]  /*0590*/  FFMA R3, R14, R5, R3 ;  /* 0x000000050e037223 */ /* 0x000fe20000000003 */
[----:B------:R-:W-:Y:S06]  /*05a0*/  @P0 EXIT ;  /* 0x000000000000094d */ /* 0x000fec0003800000 */
[----:B------:R-:W-:Y:S01]  /*05b0*/  STG.E.64 desc[UR4][R6.64], R2 ;  /* 0x0000000206007986 */ /* 0x000fe2000c101b04 */
[----:B------:R-:W-:Y:S05]  /*05c0*/  EXIT ;  /* 0x000000000000794d */ /* 0x000fea0003800000 */
.L_x_0:
[----:B------:R-:W-:-:S00]  /*05d0*/  BRA `(.L_x_0) ;  /* 0xfffffffc00fc7947 */ /* 0x000fc0000383ffff */
[----:B------:R-:W-:-:S00]  /*05e0*/  NOP ;  /* 0x0000000000007918 */ /* 0x000fc00000000000 */
        /* <DEDUP_REMOVED lines=9> */
.L_x_1:


//--------------------- .nv.constant0.triton_poi_fused__softmax_mul_sum_4 --------------------------
	.section	.nv.constant0.triton_poi_fused__softmax_mul_sum_4,"a",@progbits
	.sectionflags	@""
	.align	4
.nv.constant0.triton_poi_fused__softmax_mul_sum_4:
	.zero		556
